//
// Generated by NVIDIA NVVM Compiler
//
// Compiler Build ID: CL-36424714
// Cuda compilation tools, release 13.0, V13.0.88
// Based on NVVM 20.0.0
//

.version 9.0
.target sm_100
.address_size 64

	// .globl	_Z16maxPlusMulKernelIfEvPKT_S2_PS0_mmm

.visible .entry _Z16maxPlusMulKernelIfEvPKT_S2_PS0_mmm(
	.param .u64 .ptr .align 1 _Z16maxPlusMulKernelIfEvPKT_S2_PS0_mmm_param_0,
	.param .u64 .ptr .align 1 _Z16maxPlusMulKernelIfEvPKT_S2_PS0_mmm_param_1,
	.param .u64 .ptr .align 1 _Z16maxPlusMulKernelIfEvPKT_S2_PS0_mmm_param_2,
	.param .u64 _Z16maxPlusMulKernelIfEvPKT_S2_PS0_mmm_param_3,
	.param .u64 _Z16maxPlusMulKernelIfEvPKT_S2_PS0_mmm_param_4,
	.param .u64 _Z16maxPlusMulKernelIfEvPKT_S2_PS0_mmm_param_5
)
{
	.reg .pred 	%p<13>;
	.reg .b32 	%r<9>;
	.reg .b32 	%f<72>;
	.reg .b64 	%rd<83>;

	ld.param.u64 	%rd28, [_Z16maxPlusMulKernelIfEvPKT_S2_PS0_mmm_param_0];
	ld.param.u64 	%rd29, [_Z16maxPlusMulKernelIfEvPKT_S2_PS0_mmm_param_1];
	ld.param.u64 	%rd30, [_Z16maxPlusMulKernelIfEvPKT_S2_PS0_mmm_param_2];
	ld.param.u64 	%rd33, [_Z16maxPlusMulKernelIfEvPKT_S2_PS0_mmm_param_3];
	ld.param.u64 	%rd31, [_Z16maxPlusMulKernelIfEvPKT_S2_PS0_mmm_param_4];
	ld.param.u64 	%rd32, [_Z16maxPlusMulKernelIfEvPKT_S2_PS0_mmm_param_5];
	mov.u32 	%r1, %ctaid.y;
	mov.u32 	%r2, %ntid.y;
	mov.u32 	%r3, %tid.y;
	mad.lo.s32 	%r4, %r1, %r2, %r3;
	mov.u32 	%r5, %ctaid.x;
	mov.u32 	%r6, %ntid.x;
	mov.u32 	%r7, %tid.x;
	mad.lo.s32 	%r8, %r5, %r6, %r7;
	cvt.u64.u32 	%rd1, %r4;
	setp.le.u64 	%p1, %rd33, %rd1;
	cvt.u64.u32 	%rd2, %r8;
	setp.le.u64 	%p2, %rd32, %rd2;
	or.pred  	%p3, %p1, %p2;
	@%p3 bra 	$L__BB0_13;
	cvta.to.global.u64 	%rd3, %rd28;
	cvta.to.global.u64 	%rd4, %rd29;
	cvta.to.global.u64 	%rd34, %rd30;
	mul.lo.s64 	%rd5, %rd31, %rd1;
	shl.b64 	%rd35, %rd5, 2;
	add.s64 	%rd6, %rd3, %rd35;
	ld.global.f32 	%f9, [%rd6];
	shl.b64 	%rd36, %rd2, 2;
	add.s64 	%rd7, %rd4, %rd36;
	ld.global.f32 	%f10, [%rd7];
	add.f32 	%f69, %f9, %f10;
	mad.lo.s64 	%rd37, %rd32, %rd1, %rd2;
	shl.b64 	%rd38, %rd37, 2;
	add.s64 	%rd8, %rd34, %rd38;
	st.global.f32 	[%rd8], %f69;
	setp.lt.u64 	%p4, %rd31, 2;
	@%p4 bra 	$L__BB0_13;
	add.s64 	%rd9, %rd31, -1;
	add.s64 	%rd40, %rd31, -2;
	and.b64  	%rd10, %rd9, 7;
	setp.lt.u64 	%p5, %rd40, 7;
	mov.b64 	%rd80, 1;
	@%p5 bra 	$L__BB0_5;
	and.b64  	%rd42, %rd9, -8;
	neg.s64 	%rd11, %rd42;
	shl.b64 	%rd12, %rd32, 2;
	add.s64 	%rd44, %rd12, %rd36;
	add.s64 	%rd78, %rd4, %rd44;
	shl.b64 	%rd14, %rd32, 5;
	add.s64 	%rd46, %rd35, %rd3;
	add.s64 	%rd77, %rd46, 16;
	mov.b64 	%rd80, 1;
$L__BB0_4:
	.pragma "nounroll";
	ld.global.f32 	%f11, [%rd77+-12];
	ld.global.f32 	%f12, [%rd78];
	add.f32 	%f13, %f11, %f12;
	max.f32 	%f14, %f69, %f13;
	st.global.f32 	[%rd8], %f14;
	ld.global.f32 	%f15, [%rd77+-8];
	add.s64 	%rd47, %rd78, %rd12;
	ld.global.f32 	%f16, [%rd47];
	add.f32 	%f17, %f15, %f16;
	max.f32 	%f18, %f14, %f17;
	st.global.f32 	[%rd8], %f18;
	ld.global.f32 	%f19, [%rd77+-4];
	add.s64 	%rd48, %rd47, %rd12;
	ld.global.f32 	%f20, [%rd48];
	add.f32 	%f21, %f19, %f20;
	max.f32 	%f22, %f18, %f21;
	st.global.f32 	[%rd8], %f22;
	ld.global.f32 	%f23, [%rd77];
	add.s64 	%rd49, %rd48, %rd12;
	ld.global.f32 	%f24, [%rd49];
	add.f32 	%f25, %f23, %f24;
	max.f32 	%f26, %f22, %f25;
	st.global.f32 	[%rd8], %f26;
	ld.global.f32 	%f27, [%rd77+4];
	add.s64 	%rd50, %rd49, %rd12;
	ld.global.f32 	%f28, [%rd50];
	add.f32 	%f29, %f27, %f28;
	max.f32 	%f30, %f26, %f29;
	st.global.f32 	[%rd8], %f30;
	ld.global.f32 	%f31, [%rd77+8];
	add.s64 	%rd51, %rd50, %rd12;
	ld.global.f32 	%f32, [%rd51];
	add.f32 	%f33, %f31, %f32;
	max.f32 	%f34, %f30, %f33;
	st.global.f32 	[%rd8], %f34;
	ld.global.f32 	%f35, [%rd77+12];
	add.s64 	%rd52, %rd51, %rd12;
	ld.global.f32 	%f36, [%rd52];
	add.f32 	%f37, %f35, %f36;
	max.f32 	%f38, %f34, %f37;
	st.global.f32 	[%rd8], %f38;
	ld.global.f32 	%f39, [%rd77+16];
	add.s64 	%rd53, %rd52, %rd12;
	ld.global.f32 	%f40, [%rd53];
	add.f32 	%f41, %f39, %f40;
	max.f32 	%f69, %f38, %f41;
	st.global.f32 	[%rd8], %f69;
	add.s64 	%rd80, %rd80, 8;
	add.s64 	%rd54, %rd11, %rd80;
	add.s64 	%rd78, %rd78, %rd14;
	add.s64 	%rd77, %rd77, 32;
	setp.ne.s64 	%p6, %rd54, 1;
	@%p6 bra 	$L__BB0_4;
$L__BB0_5:
	setp.eq.s64 	%p7, %rd10, 0;
	@%p7 bra 	$L__BB0_13;
	and.b64  	%rd23, %rd9, 3;
	setp.lt.u64 	%p8, %rd10, 4;
	@%p8 bra 	$L__BB0_8;
	shl.b64 	%rd55, %rd80, 2;
	add.s64 	%rd56, %rd6, %rd55;
	ld.global.f32 	%f42, [%rd56];
	mul.lo.s64 	%rd57, %rd80, %rd32;
	shl.b64 	%rd58, %rd57, 2;
	add.s64 	%rd59, %rd7, %rd58;
	ld.global.f32 	%f43, [%rd59];
	add.f32 	%f44, %f42, %f43;
	max.f32 	%f45, %f69, %f44;
	st.global.f32 	[%rd8], %f45;
	ld.global.f32 	%f46, [%rd56+4];
	shl.b64 	%rd60, %rd32, 2;
	add.s64 	%rd61, %rd59, %rd60;
	ld.global.f32 	%f47, [%rd61];
	add.f32 	%f48, %f46, %f47;
	max.f32 	%f49, %f45, %f48;
	st.global.f32 	[%rd8], %f49;
	ld.global.f32 	%f50, [%rd56+8];
	add.s64 	%rd62, %rd61, %rd60;
	ld.global.f32 	%f51, [%rd62];
	add.f32 	%f52, %f50, %f51;
	max.f32 	%f53, %f49, %f52;
	st.global.f32 	[%rd8], %f53;
	ld.global.f32 	%f54, [%rd56+12];
	add.s64 	%rd63, %rd62, %rd60;
	ld.global.f32 	%f55, [%rd63];
	add.f32 	%f56, %f54, %f55;
	max.f32 	%f69, %f53, %f56;
	st.global.f32 	[%rd8], %f69;
	add.s64 	%rd80, %rd80, 4;
$L__BB0_8:
	setp.eq.s64 	%p9, %rd23, 0;
	@%p9 bra 	$L__BB0_13;
	setp.eq.s64 	%p10, %rd23, 1;
	@%p10 bra 	$L__BB0_11;
	shl.b64 	%rd64, %rd80, 2;
	add.s64 	%rd65, %rd6, %rd64;
	ld.global.f32 	%f57, [%rd65];
	mul.lo.s64 	%rd66, %rd80, %rd32;
	shl.b64 	%rd67, %rd66, 2;
	add.s64 	%rd68, %rd7, %rd67;
	ld.global.f32 	%f58, [%rd68];
	add.f32 	%f59, %f57, %f58;
	max.f32 	%f60, %f69, %f59;
	st.global.f32 	[%rd8], %f60;
	ld.global.f32 	%f61, [%rd65+4];
	shl.b64 	%rd69, %rd32, 2;
	add.s64 	%rd70, %rd68, %rd69;
	ld.global.f32 	%f62, [%rd70];
	add.f32 	%f63, %f61, %f62;
	max.f32 	%f69, %f60, %f63;
	st.global.f32 	[%rd8], %f69;
	add.s64 	%rd80, %rd80, 2;
$L__BB0_11:
	and.b64  	%rd71, %rd9, 1;
	setp.eq.b64 	%p11, %rd71, 1;
	not.pred 	%p12, %p11;
	@%p12 bra 	$L__BB0_13;
	shl.b64 	%rd72, %rd80, 2;
	add.s64 	%rd73, %rd6, %rd72;
	ld.global.f32 	%f64, [%rd73];
	mul.lo.s64 	%rd74, %rd80, %rd32;
	shl.b64 	%rd75, %rd74, 2;
	add.s64 	%rd76, %rd7, %rd75;
	ld.global.f32 	%f65, [%rd76];
	add.f32 	%f66, %f64, %f65;
	max.f32 	%f67, %f69, %f66;
	st.global.f32 	[%rd8], %f67;
$L__BB0_13:
	ret;

}


// ===== COMPILED SASS (sm_100) =====

	.target	sm_100

	.elftype	@"ET_EXEC"


//--------------------- .note.nv.tkinfo           --------------------------
	.section	.note.nv.tkinfo,"",@"SHT_NOTE"
	.sectionflags	@"SHF_NOTE_NV_TKINFO"
	.tkinfo
        /*0018*/ 	.word	0x00000002
        /*0030*/ 	.string	""
        /*0030*/ 	.string	"ptxas"
        /*0030*/ 	.string	"Cuda compilation tools, release 13.0, V13.0.88"
        /*0030*/ 	.string	"Build cuda_13.0.r13.0/compiler.36424714_0"
        /*0030*/ 	.string	"-arch sm_100 -m 64 "



//--------------------- .note.nv.cuinfo           --------------------------
	.section	.note.nv.cuinfo,"",@"SHT_NOTE"
	.sectionflags	@"SHF_NOTE_NV_CUINFO"
        /*0018*/ 	.short	0x0002
        /*001a*/ 	.short	0x0064
        /*001c*/ 	.short	0x0082
	.zero		2


//--------------------- .nv.info                  --------------------------
	.section	.nv.info,"",@"SHT_CUDA_INFO"
	.align	4


	//----- nvinfo : EIATTR_REGCOUNT
	.align		4
        /*0000*/ 	.byte	0x04, 0x2f
        /*0002*/ 	.short	(.L_1 - .L_0)
	.align		4
.L_0:
        /*0004*/ 	.word	index@(_Z16maxPlusMulKernelIfEvPKT_S2_PS0_mmm)
        /*0008*/ 	.word	0x00000020


	//----- nvinfo : EIATTR_FRAME_SIZE
	.align		4
.L_1:
        /*000c*/ 	.byte	0x04, 0x11
        /*000e*/ 	.short	(.L_3 - .L_2)
	.align		4
.L_2:
        /*0010*/ 	.word	index@(_Z16maxPlusMulKernelIfEvPKT_S2_PS0_mmm)
        /*0014*/ 	.word	0x00000000


	//----- nvinfo : EIATTR_MIN_STACK_SIZE
	.align		4
.L_3:
        /*0018*/ 	.byte	0x04, 0x12
        /*001a*/ 	.short	(.L_5 - .L_4)
	.align		4
.L_4:
        /*001c*/ 	.word	index@(_Z16maxPlusMulKernelIfEvPKT_S2_PS0_mmm)
        /*0020*/ 	.word	0x00000000
.L_5:


//--------------------- .nv.compat                --------------------------
	.section	.nv.compat,"",@"SHT_CUDA_COMPAT_INFO"
	.align	4
        /*0000*/ 	.byte	0x02, 0x09, 0x00, 0x00, 0x02, 0x02, 0x01, 0x00, 0x02, 0x05, 0x05, 0x00, 0x03, 0x07, 0x01, 0x01
        /*0010*/ 	.byte	0x02, 0x03, 0x00, 0x00, 0x02, 0x06, 0x01, 0x00, 0x04, 0x0b, 0x08, 0x00, 0x09, 0x00, 0x00, 0x00
        /*0020*/ 	.byte	0x00, 0x00, 0x00, 0x00


//--------------------- .nv.info._Z16maxPlusMulKernelIfEvPKT_S2_PS0_mmm --------------------------
	.section	.nv.info._Z16maxPlusMulKernelIfEvPKT_S2_PS0_mmm,"",@"SHT_CUDA_INFO"
	.sectionflags	@""
	.align	4


	//----- nvinfo : EIATTR_CUDA_API_VERSION
	.align		4
        /*0000*/ 	.byte	0x04, 0x37
        /*0002*/ 	.short	(.L_7 - .L_6)
.L_6:
        /*0004*/ 	.word	0x00000082


	//----- nvinfo : EIATTR_KPARAM_INFO
	.align		4
.L_7:
        /*0008*/ 	.byte	0x04, 0x17
        /*000a*/ 	.short	(.L_9 - .L_8)
.L_8:
        /*000c*/ 	.word	0x00000000
        /*0010*/ 	.short	0x0005
        /*0012*/ 	.short	0x0028
        /*0014*/ 	.byte	0x00, 0xf0, 0x21, 0x00


	//----- nvinfo : EIATTR_KPARAM_INFO
	.align		4
.L_9:
        /*0018*/ 	.byte	0x04, 0x17
        /*001a*/ 	.short	(.L_11 - .L_10)
.L_10:
        /*001c*/ 	.word	0x00000000
        /*0020*/ 	.short	0x0004
        /*0022*/ 	.short	0x0020
        /*0024*/ 	.byte	0x00, 0xf0, 0x21, 0x00


	//----- nvinfo : EIATTR_KPARAM_INFO
	.align		4
.L_11:
        /*0028*/ 	.byte	0x04, 0x17
        /*002a*/ 	.short	(.L_13 - .L_12)
.L_12:
        /*002c*/ 	.word	0x00000000
        /*0030*/ 	.short	0x0003
        /*0032*/ 	.short	0x0018
        /*0034*/ 	.byte	0x00, 0xf0, 0x21, 0x00


	//----- nvinfo : EIATTR_KPARAM_INFO
	.align		4
.L_13:
        /*0038*/ 	.byte	0x04, 0x17
        /*003a*/ 	.short	(.L_15 - .L_14)
.L_14:
        /*003c*/ 	.word	0x00000000
        /*0040*/ 	.short	0x0002
        /*0042*/ 	.short	0x0010
        /*0044*/ 	.byte	0x00, 0xf5, 0x21, 0x00


	//----- nvinfo : EIATTR_KPARAM_INFO
	.align		4
.L_15:
        /*0048*/ 	.byte	0x04, 0x17
        /*004a*/ 	.short	(.L_17 - .L_16)
.L_16:
        /*004c*/ 	.word	0x00000000
        /*0050*/ 	.short	0x0001
        /*0052*/ 	.short	0x0008
        /*0054*/ 	.byte	0x00, 0xf5, 0x21, 0x00


	//----- nvinfo : EIATTR_KPARAM_INFO
	.align		4
.L_17:
        /*0058*/ 	.byte	0x04, 0x17
        /*005a*/ 	.short	(.L_19 - .L_18)
.L_18:
        /*005c*/ 	.word	0x00000000
        /*0060*/ 	.short	0x0000
        /*0062*/ 	.short	0x0000
        /*0064*/ 	.byte	0x00, 0xf5, 0x21, 0x00


	//----- nvinfo : EIATTR_SPARSE_MMA_MASK
	.align		4
.L_19:
        /*0068*/ 	.byte	0x03, 0x50
        /*006a*/ 	.short	0x0000


	//----- nvinfo : EIATTR_MAXREG_COUNT
	.align		4
        /*006c*/ 	.byte	0x03, 0x1b
        /*006e*/ 	.short	0x00ff


	//----- nvinfo : EIATTR_MERCURY_ISA_VERSION
	.align		4
        /*0070*/ 	.byte	0x03, 0x5f
        /*0072*/ 	.short	0x0101


	//----- nvinfo : EIATTR_VRC_CTA_INIT_COUNT
	.align		4
        /*0074*/ 	.byte	0x02, 0x4a
	.zero		1
	.zero		1


	//----- nvinfo : EIATTR_EXIT_INSTR_OFFSETS
	.align		4
        /*0078*/ 	.byte	0x04, 0x1c
        /*007a*/ 	.short	(.L_21 - .L_20)


	//   ....[0]....
.L_20:
        /*007c*/ 	.word	0x000000f0


	//   ....[1]....
        /*0080*/ 	.word	0x00000270


	//   ....[2]....
        /*0084*/ 	.word	0x00000840


	//   ....[3]....
        /*0088*/ 	.word	0x00000b10


	//   ....[4]....
        /*008c*/ 	.word	0x00000ce0


	//   ....[5]....
        /*0090*/ 	.word	0x00000dc0


	//----- nvinfo : EIATTR_CBANK_PARAM_SIZE
	.align		4
.L_21:
        /*0094*/ 	.byte	0x03, 0x19
        /*0096*/ 	.short	0x0030


	//----- nvinfo : EIATTR_PARAM_CBANK
	.align		4
        /*0098*/ 	.byte	0x04, 0x0a
        /*009a*/ 	.short	(.L_23 - .L_22)
	.align		4
.L_22:
        /*009c*/ 	.word	index@(.nv.constant0._Z16maxPlusMulKernelIfEvPKT_S2_PS0_mmm)
        /*00a0*/ 	.short	0x0380
        /*00a2*/ 	.short	0x0030


	//----- nvinfo : EIATTR_SW_WAR
	.align		4
.L_23:
        /*00a4*/ 	.byte	0x04, 0x36
        /*00a6*/ 	.short	(.L_25 - .L_24)
.L_24:
        /*00a8*/ 	.word	0x00000008
.L_25:


//--------------------- .nv.callgraph             --------------------------
	.section	.nv.callgraph,"",@"SHT_CUDA_CALLGRAPH"
	.align	4
	.sectionentsize	8
	.align		4
        /*0000*/ 	.word	0x00000000
	.align		4
        /*0004*/ 	.word	0xffffffff
	.align		4
        /*0008*/ 	.word	0x00000000
	.align		4
        /*000c*/ 	.word	0xfffffffe
	.align		4
        /*0010*/ 	.word	0x00000000
	.align		4
        /*0014*/ 	.word	0xfffffffd
	.align		4
        /*0018*/ 	.word	0x00000000
	.align		4
        /*001c*/ 	.word	0xfffffffc


//--------------------- .text._Z16maxPlusMulKernelIfEvPKT_S2_PS0_mmm --------------------------
	.section	.text._Z16maxPlusMulKernelIfEvPKT_S2_PS0_mmm,"ax",@progbits
	.align	128
        .global         _Z16maxPlusMulKernelIfEvPKT_S2_PS0_mmm
        .type           _Z16maxPlusMulKernelIfEvPKT_S2_PS0_mmm,@function
        .size           _Z16maxPlusMulKernelIfEvPKT_S2_PS0_mmm,(.L_x_5 - _Z16maxPlusMulKernelIfEvPKT_S2_PS0_mmm)
        .other          _Z16maxPlusMulKernelIfEvPKT_S2_PS0_mmm,@"STO_CUDA_ENTRY STV_DEFAULT"
_Z16maxPlusMulKernelIfEvPKT_S2_PS0_mmm:
.text._Z16maxPlusMulKernelIfEvPKT_S2_PS0_mmm:
[----:B------:R-:W-:Y:S01]  /*0000*/  LDC R1, c[0x0][0x37c] ;  /* 0x0000df00ff017b82 */ /* 0x000fe20000000800 */
[----:B------:R-:W0:Y:S07]  /*0010*/  S2R R15, SR_TID.X ;  /* 0x00000000000f7919 */ /* 0x000e2e0000002100 */
[----:B------:R-:W1:Y:S01]  /*0020*/  LDC R17, c[0x0][0x364] ;  /* 0x0000d900ff117b82 */ /* 0x000e620000000800 */
[----:B------:R-:W2:Y:S01]  /*0030*/  LDCU.64 UR6, c[0x0][0x398] ;  /* 0x00007300ff0677ac */ /* 0x000ea20008000a00 */
[----:B------:R-:W1:Y:S06]  /*0040*/  S2R R0, SR_TID.Y ;  /* 0x0000000000007919 */ /* 0x000e6c0000002200 */
[----:B------:R-:W0:Y:S08]  /*0050*/  S2UR UR5, SR_CTAID.X ;  /* 0x00000000000579c3 */ /* 0x000e300000002500 */
[----:B------:R-:W0:Y:S08]  /*0060*/  LDC R14, c[0x0][0x360] ;  /* 0x0000d800ff0e7b82 */ /* 0x000e300000000800 */
[----:B------:R-:W1:Y:S08]  /*0070*/  S2UR UR4, SR_CTAID.Y ;  /* 0x00000000000479c3 */ /* 0x000e700000002600 */
[----:B------:R-:W3:Y:S01]  /*0080*/  LDC.64 R8, c[0x0][0x3a8] ;  /* 0x0000ea00ff087b82 */ /* 0x000ee20000000a00 */
[----:B0-----:R-:W-:-:S02]  /*0090*/  IMAD R14, R14, UR5, R15 ;  /* 0x000000050e0e7c24 */ /* 0x001fc4000f8e020f */
[----:B-1----:R-:W-:-:S05]  /*00a0*/  IMAD R17, R17, UR4, R0 ;  /* 0x0000000411117c24 */ /* 0x002fca000f8e0200 */
[----:B--2---:R-:W-:Y:S02]  /*00b0*/  ISETP.GE.U32.AND P1, PT, R17, UR6, PT ;  /* 0x0000000611007c0c */ /* 0x004fe4000bf26070 */
[----:B---3--:R-:W-:-:S04]  /*00c0*/  ISETP.GE.U32.AND P0, PT, R14, R8, PT ;  /* 0x000000080e00720c */ /* 0x008fc80003f06070 */
[----:B------:R-:W-:-:S04]  /*00d0*/  ISETP.GE.U32.AND.EX P0, PT, RZ, R9, PT, P0 ;  /* 0x00000009ff00720c */ /* 0x000fc80003f06100 */
[----:B------:R-:W-:-:S13]  /*00e0*/  ISETP.GE.U32.OR.EX P0, PT, RZ, UR7, P0, P1 ;  /* 0x00000007ff007c0c */ /* 0x000fda0008706510 */
[----:B------:R-:W-:Y:S05]  /*00f0*/  @P0 EXIT ;  /* 0x000000000000094d */ /* 0x000fea0003800000 */
[----:B------:R-:W0:Y:S01]  /*0100*/  LDC.64 R2, c[0x0][0x3a0] ;  /* 0x0000e800ff027b82 */ /* 0x000e220000000a00 */
[----:B------:R-:W1:Y:S01]  /*0110*/  LDCU.128 UR8, c[0x0][0x380] ;  /* 0x00007000ff0877ac */ /* 0x000e620008000c00 */
[----:B------:R-:W-:Y:S01]  /*0120*/  IMAD.SHL.U32 R5, R14, 0x4, RZ ;  /* 0x000000040e057824 */ /* 0x000fe200078e00ff */
[----:B------:R-:W-:Y:S01]  /*0130*/  SHF.R.U32.HI R26, RZ, 0x1e, R14 ;  /* 0x0000001eff1a7819 */ /* 0x000fe2000001160e */
[----:B------:R-:W2:Y:S01]  /*0140*/  LDCU.64 UR4, c[0x0][0x358] ;  /* 0x00006b00ff0477ac */ /* 0x000ea20008000a00 */
[----:B------:R-:W3:Y:S02]  /*0150*/  LDCU.64 UR6, c[0x0][0x390] ;  /* 0x00007200ff0677ac */ /* 0x000ee40008000a00 */
[----:B-1----:R-:W-:-:S04]  /*0160*/  IADD3 R10, P1, PT, R5, UR10, RZ ;  /* 0x0000000a050a7c10 */ /* 0x002fc8000ff3e0ff */
[----:B------:R-:W-:Y:S01]  /*0170*/  IADD3.X R11, PT, PT, R26, UR11, RZ, P1, !PT ;  /* 0x0000000b1a0b7c10 */ /* 0x000fe20008ffe4ff */
[----:B0-----:R-:W-:-:S04]  /*0180*/  IMAD.WIDE.U32 R6, R17, R2, RZ ;  /* 0x0000000211067225 */ /* 0x001fc800078e00ff */
[----:B------:R-:W-:Y:S01]  /*0190*/  IMAD R7, R17, R3, R7 ;  /* 0x0000000311077224 */ /* 0x000fe200078e0207 */
[C---:B------:R-:W-:Y:S01]  /*01a0*/  LEA R12, P0, R6.reuse, UR8, 0x2 ;  /* 0x00000008060c7c11 */ /* 0x040fe2000f8010ff */
[----:B--2---:R-:W2:Y:S03]  /*01b0*/  LDG.E R19, desc[UR4][R10.64] ;  /* 0x000000040a137981 */ /* 0x004ea6000c1e1900 */
[----:B------:R-:W-:-:S05]  /*01c0*/  LEA.HI.X R13, R6, UR9, R7, 0x2, P0 ;  /* 0x00000009060d7c11 */ /* 0x000fca00080f1407 */
[----:B------:R-:W2:Y:S01]  /*01d0*/  LDG.E R0, desc[UR4][R12.64] ;  /* 0x000000040c007981 */ /* 0x000ea2000c1e1900 */
[----:B------:R-:W-:Y:S01]  /*01e0*/  IMAD.MOV.U32 R15, RZ, RZ, RZ ;  /* 0x000000ffff0f7224 */ /* 0x000fe200078e00ff */
[----:B------:R-:W-:Y:S01]  /*01f0*/  ISETP.GE.U32.AND P0, PT, R2, 0x2, PT ;  /* 0x000000020200780c */ /* 0x000fe20003f06070 */
[----:B------:R-:W-:-:S03]  /*0200*/  IMAD.WIDE.U32 R6, R17, R8, R14 ;  /* 0x0000000811067225 */ /* 0x000fc600078e000e */
[----:B------:R-:W-:Y:S01]  /*0210*/  ISETP.GE.U32.AND.EX P0, PT, R3, RZ, PT, P0 ;  /* 0x000000ff0300720c */ /* 0x000fe20003f06100 */
[----:B------:R-:W-:Y:S01]  /*0220*/  IMAD R17, R17, R9, R7 ;  /* 0x0000000911117224 */ /* 0x000fe200078e0207 */
[----:B---3--:R-:W-:-:S04]  /*0230*/  LEA R14, P1, R6, UR6, 0x2 ;  /* 0x00000006060e7c11 */ /* 0x008fc8000f8210ff */
[----:B------:R-:W-:Y:S01]  /*0240*/  LEA.HI.X R15, R6, UR7, R17, 0x2, P1 ;  /* 0x00000007060f7c11 */ /* 0x000fe200088f1411 */
[----:B--2---:R-:W-:-:S05]  /*0250*/  FADD R21, R0, R19 ;  /* 0x0000001300157221 */ /* 0x004fca0000000000 */
[----:B------:R0:W-:Y:S01]  /*0260*/  STG.E desc[UR4][R14.64], R21 ;  /* 0x000000150e007986 */ /* 0x0001e2000c101904 */
[----:B------:R-:W-:Y:S05]  /*0270*/  @!P0 EXIT ;  /* 0x000000000000894d */ /* 0x000fea0003800000 */
[C---:B------:R-:W-:Y:S01]  /*0280*/  IADD3 R4, P0, PT, R2.reuse, -0x2, RZ ;  /* 0xfffffffe02047810 */ /* 0x040fe20007f1e0ff */
[----:B------:R-:W-:Y:S01]  /*0290*/  IMAD.MOV.U32 R7, RZ, RZ, RZ ;  /* 0x000000ffff077224 */ /* 0x000fe200078e00ff */
[----:B------:R-:W-:Y:S02]  /*02a0*/  IADD3 R0, P2, PT, R2, -0x1, RZ ;  /* 0xffffffff02007810 */ /* 0x000fe40007f5e0ff */
[----:B------:R-:W-:Y:S02]  /*02b0*/  ISETP.GE.U32.AND P1, PT, R4, 0x7, PT ;  /* 0x000000070400780c */ /* 0x000fe40003f26070 */
[----:B------:R-:W-:Y:S02]  /*02c0*/  IADD3.X R4, PT, PT, R3, -0x1, RZ, P0, !PT ;  /* 0xffffffff03047810 */ /* 0x000fe400007fe4ff */
[----:B------:R-:W-:Y:S02]  /*02d0*/  LOP3.LUT R2, R0, 0x7, RZ, 0xc0, !PT ;  /* 0x0000000700027812 */ /* 0x000fe400078ec0ff */
[----:B------:R-:W-:Y:S01]  /*02e0*/  ISETP.GE.U32.AND.EX P1, PT, R4, RZ, PT, P1 ;  /* 0x000000ff0400720c */ /* 0x000fe20003f26110 */
[----:B------:R-:W-:Y:S01]  /*02f0*/  IMAD.MOV.U32 R4, RZ, RZ, 0x1 ;  /* 0x00000001ff047424 */ /* 0x000fe200078e00ff */
[----:B------:R-:W-:-:S02]  /*0300*/  ISETP.NE.U32.AND P0, PT, R2, RZ, PT ;  /* 0x000000ff0200720c */ /* 0x000fc40003f05070 */
[----:B------:R-:W-:Y:S02]  /*0310*/  IADD3.X R3, PT, PT, R3, -0x1, RZ, P2, !PT ;  /* 0xffffffff03037810 */ /* 0x000fe400017fe4ff */
[----:B------:R-:W-:-:S07]  /*0320*/  ISETP.NE.AND.EX P0, PT, RZ, RZ, PT, P0 ;  /* 0x000000ffff00720c */ /* 0x000fce0003f05300 */
[----:B------:R-:W-:Y:S06]  /*0330*/  @!P1 BRA `(.L_x_0) ;  /* 0x0000000400409947 */ /* 0x000fec0003800000 */
[----:B------:R-:W-:Y:S01]  /*0340*/  IMAD.WIDE.U32 R16, R8, 0x4, RZ ;  /* 0x0000000408107825 */ /* 0x000fe200078e00ff */
[----:B------:R-:W-:Y:S02]  /*0350*/  IADD3 R20, P3, PT, R12, 0x10, RZ ;  /* 0x000000100c147810 */ /* 0x000fe40007f7e0ff */
[----:B------:R-:W-:Y:S01]  /*0360*/  LOP3.LUT R29, R0, 0xfffffff8, RZ, 0xc0, !PT ;  /* 0xfffffff8001d7812 */ /* 0x000fe200078ec0ff */
[----:B------:R-:W-:Y:S01]  /*0370*/  IMAD.SHL.U32 R27, R9, 0x4, RZ ;  /* 0x00000004091b7824 */ /* 0x000fe200078e00ff */
[----:B------:R-:W-:Y:S01]  /*0380*/  IADD3 R6, P1, P2, R16, UR10, R5 ;  /* 0x0000000a10067c10 */ /* 0x000fe2000fa3e005 */
[----:B------:R-:W-:Y:S01]  /*0390*/  IMAD.MOV.U32 R4, RZ, RZ, 0x1 ;  /* 0x00000001ff047424 */ /* 0x000fe200078e00ff */
[----:B------:R-:W-:Y:S01]  /*03a0*/  SHF.L.U64.HI R5, R8, 0x5, R9 ;  /* 0x0000000508057819 */ /* 0x000fe20000010209 */
[----:B------:R-:W-:Y:S02]  /*03b0*/  IMAD.IADD R27, R17, 0x1, R27 ;  /* 0x00000001111b7824 */ /* 0x000fe400078e021b */
[----:B------:R-:W-:-:S02]  /*03c0*/  IMAD.MOV.U32 R7, RZ, RZ, RZ ;  /* 0x000000ffff077224 */ /* 0x000fc400078e00ff */
[----:B------:R-:W-:Y:S01]  /*03d0*/  IMAD.X R25, RZ, RZ, R13, P3 ;  /* 0x000000ffff197224 */ /* 0x000fe200018e060d */
[----:B------:R-:W-:-:S07]  /*03e0*/  IADD3.X R26, PT, PT, R27, UR11, R26, P1, P2 ;  /* 0x0000000b1b1a7c10 */ /* 0x000fce0008fe441a */
.L_x_1:
[----:B------:R-:W-:Y:S02]  /*03f0*/  IMAD.MOV.U32 R18, RZ, RZ, R6 ;  /* 0x000000ffff127224 */ /* 0x000fe400078e0006 */
[----:B------:R-:W-:-:S05]  /*0400*/  IMAD.MOV.U32 R19, RZ, RZ, R26 ;  /* 0x000000ffff137224 */ /* 0x000fca00078e001a */
[----:B-1----:R1:W2:Y:S02]  /*0410*/  LDG.E R23, desc[UR4][R18.64] ;  /* 0x0000000412177981 */ /* 0x0022a4000c1e1900 */
[----:B-1----:R-:W-:Y:S02]  /*0420*/  IMAD.MOV.U32 R18, RZ, RZ, R20 ;  /* 0x000000ffff127224 */ /* 0x002fe400078e0014 */
[----:B------:R-:W-:-:S05]  /*0430*/  IMAD.MOV.U32 R19, RZ, RZ, R25 ;  /* 0x000000ffff137224 */ /* 0x000fca00078e0019 */
[----:B------:R-:W2:Y:S01]  /*0440*/  LDG.E R20, desc[UR4][R18.64+-0xc] ;  /* 0xfffff40412147981 */ /* 0x000ea2000c1e1900 */
[----:B------:R-:W-:-:S05]  /*0450*/  IADD3 R24, P1, PT, R6, R16, RZ ;  /* 0x0000001006187210 */ /* 0x000fca0007f3e0ff */
[----:B------:R-:W-:Y:S02]  /*0460*/  IMAD.X R25, R26, 0x1, R27, P1 ;  /* 0x000000011a197824 */ /* 0x000fe400008e061b */
[----:B--2---:R-:W-:-:S05]  /*0470*/  FADD R20, R20, R23 ;  /* 0x0000001714147221 */ /* 0x004fca0000000000 */
[----:B------:R-:W-:-:S05]  /*0480*/  FMNMX R23, R20, R21, !PT ;  /* 0x0000001514177209 */ /* 0x000fca0007800000 */
[----:B------:R1:W-:Y:S04]  /*0490*/  STG.E desc[UR4][R14.64], R23 ;  /* 0x000000170e007986 */ /* 0x0003e8000c101904 */
[----:B0-----:R-:W2:Y:S04]  /*04a0*/  LDG.E R21, desc[UR4][R24.64] ;  /* 0x0000000418157981 */ /* 0x001ea8000c1e1900 */
[----:B------:R-:W2:Y:S02]  /*04b0*/  LDG.E R20, desc[UR4][R18.64+-0x8] ;  /* 0xfffff80412147981 */ /* 0x000ea4000c1e1900 */
[----:B--2---:R-:W-:Y:S01]  /*04c0*/  FADD R28, R20, R21 ;  /* 0x00000015141c7221 */ /* 0x004fe20000000000 */
[----:B------:R-:W-:-:S04]  /*04d0*/  IADD3 R20, P1, PT, R24, R16, RZ ;  /* 0x0000001018147210 */ /* 0x000fc80007f3e0ff */
[----:B------:R-:W-:Y:S01]  /*04e0*/  FMNMX R28, R23, R28, !PT ;  /* 0x0000001c171c7209 */ /* 0x000fe20007800000 */
[----:B------:R-:W-:-:S04]  /*04f0*/  IMAD.X R21, R25, 0x1, R27, P1 ;  /* 0x0000000119157824 */ /* 0x000fc800008e061b */
[----:B------:R0:W-:Y:S04]  /*0500*/  STG.E desc[UR4][R14.64], R28 ;  /* 0x0000001c0e007986 */ /* 0x0001e8000c101904 */
[----:B------:R-:W2:Y:S04]  /*0510*/  LDG.E R25, desc[UR4][R20.64] ;  /* 0x0000000414197981 */ /* 0x000ea8000c1e1900 */
[----:B------:R-:W2:Y:S02]  /*0520*/  LDG.E R22, desc[UR4][R18.64+-0x4] ;  /* 0xfffffc0412167981 */ /* 0x000ea4000c1e1900 */
[----:B--2---:R-:W-:Y:S01]  /*0530*/  FADD R25, R22, R25 ;  /* 0x0000001916197221 */ /* 0x004fe20000000000 */
[----:B------:R-:W-:-:S04]  /*0540*/  IADD3 R22, P1, PT, R20, R16, RZ ;  /* 0x0000001014167210 */ /* 0x000fc80007f3e0ff */
[----:B------:R-:W-:Y:S01]  /*0550*/  FMNMX R20, R28, R25, !PT ;  /* 0x000000191c147209 */ /* 0x000fe20007800000 */
[----:B-1----:R-:W-:-:S04]  /*0560*/  IMAD.X R23, R21, 0x1, R27, P1 ;  /* 0x0000000115177824 */ /* 0x002fc800008e061b */
[----:B------:R1:W-:Y:S04]  /*0570*/  STG.E desc[UR4][R14.64], R20 ;  /* 0x000000140e007986 */ /* 0x0003e8000c101904 */
[----:B------:R-:W2:Y:S04]  /*0580*/  LDG.E R25, desc[UR4][R22.64] ;  /* 0x0000000416197981 */ /* 0x000ea8000c1e1900 */
[----:B------:R-:W2:Y:S02]  /*0590*/  LDG.E R24, desc[UR4][R18.64] ;  /* 0x0000000412187981 */ /* 0x000ea4000c1e1900 */
[----:B--2---:R-:W-:Y:S01]  /*05a0*/  FADD R25, R24, R25 ;  /* 0x0000001918197221 */ /* 0x004fe20000000000 */
[----:B------:R-:W-:-:S04]  /*05b0*/  IADD3 R24, P1, PT, R22, R16, RZ ;  /* 0x0000001016187210 */ /* 0x000fc80007f3e0ff */
[----:B0-----:R-:W-:Y:S01]  /*05c0*/  FMNMX R28, R20, R25, !PT ;  /* 0x00000019141c7209 */ /* 0x001fe20007800000 */
[----:B------:R-:W-:-:S04]  /*05d0*/  IMAD.X R25, R23, 0x1, R27, P1 ;  /* 0x0000000117197824 */ /* 0x000fc800008e061b */
[----:B------:R0:W-:Y:S04]  /*05e0*/  STG.E desc[UR4][R14.64], R28 ;  /* 0x0000001c0e007986 */ /* 0x0001e8000c101904 */
[----:B------:R-:W2:Y:S04]  /*05f0*/  LDG.E R22, desc[UR4][R24.64] ;  /* 0x0000000418167981 */ /* 0x000ea8000c1e1900 */
[----:B------:R-:W2:Y:S01]  /*0600*/  LDG.E R21, desc[UR4][R18.64+0x4] ;  /* 0x0000040412157981 */ /* 0x000ea2000c1e1900 */
[----:B-1----:R-:W-:Y:S01]  /*0610*/  IADD3 R20, P1, PT, R24, R16, RZ ;  /* 0x0000001018147210 */ /* 0x002fe20007f3e0ff */
[----:B--2---:R-:W-:-:S05]  /*0620*/  FADD R21, R21, R22 ;  /* 0x0000001615157221 */ /* 0x004fca0000000000 */
[----:B------:R-:W-:Y:S01]  /*0630*/  FMNMX R24, R28, R21, !PT ;  /* 0x000000151c187209 */ /* 0x000fe20007800000 */
[----:B------:R-:W-:-:S04]  /*0640*/  IMAD.X R21, R25, 0x1, R27, P1 ;  /* 0x0000000119157824 */ /* 0x000fc800008e061b */
[----:B------:R1:W-:Y:S04]  /*0650*/  STG.E desc[UR4][R14.64], R24 ;  /* 0x000000180e007986 */ /* 0x0003e8000c101904 */
[----:B------:R-:W2:Y:S04]  /*0660*/  LDG.E R23, desc[UR4][R20.64] ;  /* 0x0000000414177981 */ /* 0x000ea8000c1e1900 */
[----:B------:R-:W2:Y:S02]  /*0670*/  LDG.E R22, desc[UR4][R18.64+0x8] ;  /* 0x0000080412167981 */ /* 0x000ea4000c1e1900 */
[----:B--2---:R-:W-:Y:S01]  /*0680*/  FADD R23, R22, R23 ;  /* 0x0000001716177221 */ /* 0x004fe20000000000 */
[----:B------:R-:W-:-:S04]  /*0690*/  IADD3 R22, P1, PT, R20, R16, RZ ;  /* 0x0000001014167210 */ /* 0x000fc80007f3e0ff */
[----:B0-----:R-:W-:Y:S01]  /*06a0*/  FMNMX R28, R24, R23, !PT ;  /* 0x00000017181c7209 */ /* 0x001fe20007800000 */
[----:B------:R-:W-:-:S04]  /*06b0*/  IMAD.X R23, R21, 0x1, R27, P1 ;  /* 0x0000000115177824 */ /* 0x000fc800008e061b */
[----:B------:R-:W-:Y:S04]  /*06c0*/  STG.E desc[UR4][R14.64], R28 ;  /* 0x0000001c0e007986 */ /* 0x000fe8000c101904 */
        /* <DEDUP_REMOVED lines=8> */
[----:B------:R-:W2:Y:S01]  /*0750*/  LDG.E R21, desc[UR4][R18.64+0x10] ;  /* 0x0000100412157981 */ /* 0x000ea2000c1e1900 */
[----:B------:R-:W-:-:S04]  /*0760*/  IADD3 R4, P1, PT, R4, 0x8, RZ ;  /* 0x0000000804047810 */ /* 0x000fc80007f3e0ff */
[----:B------:R-:W-:Y:S01]  /*0770*/  IADD3 R22, P2, PT, R4, -R29, RZ ;  /* 0x8000001d04167210 */ /* 0x000fe20007f5e0ff */
[----:B------:R-:W-:-:S03]  /*0780*/  IMAD.X R7, RZ, RZ, R7, P1 ;  /* 0x000000ffff077224 */ /* 0x000fc600008e0607 */
[----:B------:R-:W-:Y:S01]  /*0790*/  ISETP.NE.U32.AND P1, PT, R22, 0x1, PT ;  /* 0x000000011600780c */ /* 0x000fe20003f25070 */
[----:B------:R-:W-:Y:S01]  /*07a0*/  IMAD.X R22, R7, 0x1, ~R3, P2 ;  /* 0x0000000107167824 */ /* 0x000fe200010e0e03 */
[----:B------:R-:W-:-:S04]  /*07b0*/  LEA R6, P2, R8, R6, 0x5 ;  /* 0x0000000608067211 */ /* 0x000fc800078428ff */
[----:B------:R-:W-:Y:S01]  /*07c0*/  ISETP.NE.AND.EX P1, PT, R22, RZ, PT, P1 ;  /* 0x000000ff1600720c */ /* 0x000fe20003f25310 */
[----:B------:R-:W-:Y:S02]  /*07d0*/  IMAD.X R26, R26, 0x1, R5, P2 ;  /* 0x000000011a1a7824 */ /* 0x000fe400010e0605 */
[----:B--2---:R-:W-:-:S05]  /*07e0*/  FADD R21, R21, R24 ;  /* 0x0000001815157221 */ /* 0x004fca0000000000 */
[----:B------:R-:W-:Y:S02]  /*07f0*/  FMNMX R21, R20, R21, !PT ;  /* 0x0000001514157209 */ /* 0x000fe40007800000 */
[----:B0-----:R-:W-:-:S03]  /*0800*/  IADD3 R20, P3, PT, R18, 0x20, RZ ;  /* 0x0000002012147810 */ /* 0x001fc60007f7e0ff */
[----:B------:R1:W-:Y:S02]  /*0810*/  STG.E desc[UR4][R14.64], R21 ;  /* 0x000000150e007986 */ /* 0x0003e4000c101904 */
[----:B------:R-:W-:Y:S01]  /*0820*/  IMAD.X R25, RZ, RZ, R19, P3 ;  /* 0x000000ffff197224 */ /* 0x000fe200018e0613 */
[----:B------:R-:W-:Y:S07]  /*0830*/  @P1 BRA `(.L_x_1) ;  /* 0xfffffff800ec1947 */ /* 0x000fee000383ffff */
.L_x_0:
[----:B------:R-:W-:Y:S05]  /*0840*/  @!P0 EXIT ;  /* 0x000000000000894d */ /* 0x000fea0003800000 */
[----:B------:R-:W-:Y:S02]  /*0850*/  ISETP.GE.U32.AND P1, PT, R2, 0x4, PT ;  /* 0x000000040200780c */ /* 0x000fe40003f26070 */
[----:B------:R-:W-:Y:S02]  /*0860*/  LOP3.LUT R20, R0, 0x3, RZ, 0xc0, !PT ;  /* 0x0000000300147812 */ /* 0x000fe400078ec0ff */
[----:B------:R-:W-:Y:S02]  /*0870*/  ISETP.GE.U32.AND.EX P1, PT, RZ, RZ, PT, P1 ;  /* 0x000000ffff00720c */ /* 0x000fe40003f26110 */
[----:B------:R-:W-:-:S04]  /*0880*/  ISETP.NE.U32.AND P0, PT, R20, RZ, PT ;  /* 0x000000ff1400720c */ /* 0x000fc80003f05070 */
[----:B------:R-:W-:-:S07]  /*0890*/  ISETP.NE.AND.EX P0, PT, RZ, RZ, PT, P0 ;  /* 0x000000ffff00720c */ /* 0x000fce0003f05300 */
[----:B------:R-:W-:Y:S06]  /*08a0*/  @!P1 BRA `(.L_x_2) ;  /* 0x0000000000989947 */ /* 0x000fec0003800000 */
[-C--:B------:R-:W-:Y:S02]  /*08b0*/  IMAD R2, R7, R8.reuse, RZ ;  /* 0x0000000807027224 */ /* 0x080fe400078e02ff */
[----:B------:R-:W-:-:S04]  /*08c0*/  IMAD.WIDE.U32 R18, R4, R8, RZ ;  /* 0x0000000804127225 */ /* 0x000fc800078e00ff */
[C---:B------:R-:W-:Y:S01]  /*08d0*/  IMAD R5, R4.reuse, R9, R2 ;  /* 0x0000000904057224 */ /* 0x040fe200078e0202 */
[----:B------:R-:W-:Y:S02]  /*08e0*/  LEA R2, P1, R4, R12, 0x2 ;  /* 0x0000000c04027211 */ /* 0x000fe400078210ff */
[----:B------:R-:W-:Y:S01]  /*08f0*/  LEA R16, P2, R18, R10, 0x2 ;  /* 0x0000000a12107211 */ /* 0x000fe200078410ff */
[----:B------:R-:W-:Y:S01]  /*0900*/  IMAD.IADD R5, R19, 0x1, R5 ;  /* 0x0000000113057824 */ /* 0x000fe200078e0205 */
[----:B------:R-:W-:-:S04]  /*0910*/  LEA.HI.X R3, R4, R13, R7, 0x2, P1 ;  /* 0x0000000d04037211 */ /* 0x000fc800008f1407 */
[----:B------:R-:W-:Y:S01]  /*0920*/  LEA.HI.X R17, R18, R11, R5, 0x2, P2 ;  /* 0x0000000b12117211 */ /* 0x000fe200010f1405 */
[----:B------:R-:W2:Y:S04]  /*0930*/  LDG.E R6, desc[UR4][R2.64] ;  /* 0x0000000402067981 */ /* 0x000ea8000c1e1900 */
[----:B------:R-:W2:Y:S01]  /*0940*/  LDG.E R19, desc[UR4][R16.64] ;  /* 0x0000000410137981 */ /* 0x000ea2000c1e1900 */
[C---:B------:R-:W-:Y:S01]  /*0950*/  IMAD.SHL.U32 R25, R8.reuse, 0x4, RZ ;  /* 0x0000000408197824 */ /* 0x040fe200078e00ff */
[----:B------:R-:W-:-:S04]  /*0960*/  SHF.L.U64.HI R5, R8, 0x2, R9 ;  /* 0x0000000208057819 */ /* 0x000fc80000010209 */
[----:B------:R-:W-:Y:S01]  /*0970*/  IADD3 R18, P1, PT, R25, R16, RZ ;  /* 0x0000001019127210 */ /* 0x000fe20007f3e0ff */
[----:B--2---:R-:W-:-:S04]  /*0980*/  FADD R6, R6, R19 ;  /* 0x0000001306067221 */ /* 0x004fc80000000000 */
[----:B------:R-:W-:Y:S01]  /*0990*/  IMAD.X R19, R5, 0x1, R17, P1 ;  /* 0x0000000105137824 */ /* 0x000fe200008e0611 */
[----:B01----:R-:W-:-:S05]  /*09a0*/  FMNMX R21, R21, R6, !PT ;  /* 0x0000000615157209 */ /* 0x003fca0007800000 */
[----:B------:R0:W-:Y:S04]  /*09b0*/  STG.E desc[UR4][R14.64], R21 ;  /* 0x000000150e007986 */ /* 0x0001e8000c101904 */
[----:B------:R-:W2:Y:S04]  /*09c0*/  LDG.E R23, desc[UR4][R18.64] ;  /* 0x0000000412177981 */ /* 0x000ea8000c1e1900 */
[----:B------:R-:W2:Y:S01]  /*09d0*/  LDG.E R6, desc[UR4][R2.64+0x4] ;  /* 0x0000040402067981 */ /* 0x000ea2000c1e1900 */
[----:B------:R-:W-:Y:S01]  /*09e0*/  IADD3 R22, P1, PT, R18, R25, RZ ;  /* 0x0000001912167210 */ /* 0x000fe20007f3e0ff */
[----:B--2---:R-:W-:-:S04]  /*09f0*/  FADD R6, R6, R23 ;  /* 0x0000001706067221 */ /* 0x004fc80000000000 */
[----:B------:R-:W-:Y:S01]  /*0a00*/  IMAD.X R23, R19, 0x1, R5, P1 ;  /* 0x0000000113177824 */ /* 0x000fe200008e0605 */
[----:B------:R-:W-:-:S05]  /*0a10*/  FMNMX R27, R21, R6, !PT ;  /* 0x00000006151b7209 */ /* 0x000fca0007800000 */
[----:B------:R2:W-:Y:S04]  /*0a20*/  STG.E desc[UR4][R14.64], R27 ;  /* 0x0000001b0e007986 */ /* 0x0005e8000c101904 */
[----:B------:R-:W3:Y:S04]  /*0a30*/  LDG.E R17, desc[UR4][R22.64] ;  /* 0x0000000416117981 */ /* 0x000ee8000c1e1900 */
[----:B------:R-:W3:Y:S01]  /*0a40*/  LDG.E R6, desc[UR4][R2.64+0x8] ;  /* 0x0000080402067981 */ /* 0x000ee2000c1e1900 */
[----:B------:R-:W-:Y:S01]  /*0a50*/  IADD3 R16, P1, PT, R22, R25, RZ ;  /* 0x0000001916107210 */ /* 0x000fe20007f3e0ff */
[----:B---3--:R-:W-:-:S04]  /*0a60*/  FADD R6, R6, R17 ;  /* 0x0000001106067221 */ /* 0x008fc80000000000 */
[----:B------:R-:W-:Y:S01]  /*0a70*/  IMAD.X R17, R23, 0x1, R5, P1 ;  /* 0x0000000117117824 */ /* 0x000fe200008e0605 */
[----:B------:R-:W-:-:S05]  /*0a80*/  FMNMX R5, R27, R6, !PT ;  /* 0x000000061b057209 */ /* 0x000fca0007800000 */
[----:B------:R2:W-:Y:S04]  /*0a90*/  STG.E desc[UR4][R14.64], R5 ;  /* 0x000000050e007986 */ /* 0x0005e8000c101904 */
[----:B------:R-:W3:Y:S04]  /*0aa0*/  LDG.E R6, desc[UR4][R2.64+0xc] ;  /* 0x00000c0402067981 */ /* 0x000ee8000c1e1900 */
[----:B------:R-:W3:Y:S01]  /*0ab0*/  LDG.E R17, desc[UR4][R16.64] ;  /* 0x0000000410117981 */ /* 0x000ee2000c1e1900 */
[----:B------:R-:W-:-:S05]  /*0ac0*/  IADD3 R4, P1, PT, R4, 0x4, RZ ;  /* 0x0000000404047810 */ /* 0x000fca0007f3e0ff */
[----:B------:R-:W-:Y:S02]  /*0ad0*/  IMAD.X R7, RZ, RZ, R7, P1 ;  /* 0x000000ffff077224 */ /* 0x000fe400008e0607 */
[----:B---3--:R-:W-:-:S05]  /*0ae0*/  FADD R6, R6, R17 ;  /* 0x0000001106067221 */ /* 0x008fca0000000000 */
[----:B0-----:R-:W-:-:S05]  /*0af0*/  FMNMX R21, R5, R6, !PT ;  /* 0x0000000605157209 */ /* 0x001fca0007800000 */
[----:B------:R2:W-:Y:S02]  /*0b00*/  STG.E desc[UR4][R14.64], R21 ;  /* 0x000000150e007986 */ /* 0x0005e4000c101904 */
.L_x_2:
[----:B------:R-:W-:Y:S05]  /*0b10*/  @!P0 EXIT ;  /* 0x000000000000894d */ /* 0x000fea0003800000 */
[----:B------:R-:W-:Y:S02]  /*0b20*/  ISETP.NE.U32.AND P1, PT, R20, 0x1, PT ;  /* 0x000000011400780c */ /* 0x000fe40003f25070 */
[----:B------:R-:W-:Y:S02]  /*0b30*/  LOP3.LUT R0, R0, 0x1, RZ, 0xc0, !PT ;  /* 0x0000000100007812 */ /* 0x000fe400078ec0ff */
[----:B------:R-:W-:Y:S02]  /*0b40*/  ISETP.NE.AND.EX P1, PT, RZ, RZ, PT, P1 ;  /* 0x000000ffff00720c */ /* 0x000fe40003f25310 */
[----:B------:R-:W-:-:S04]  /*0b50*/  ISETP.NE.U32.AND P0, PT, R0, 0x1, PT ;  /* 0x000000010000780c */ /* 0x000fc80003f05070 */
[----:B------:R-:W-:-:S07]  /*0b60*/  ISETP.NE.U32.AND.EX P0, PT, RZ, RZ, PT, P0 ;  /* 0x000000ffff00720c */ /* 0x000fce0003f05100 */
[----:B------:R-:W-:Y:S06]  /*0b70*/  @!P1 BRA `(.L_x_3) ;  /* 0x0000000000589947 */ /* 0x000fec0003800000 */
[----:B------:R-:W-:Y:S01]  /*0b80*/  IMAD R0, R7, R8, RZ ;  /* 0x0000000807007224 */ /* 0x000fe200078e02ff */
[C---:B------:R-:W-:Y:S01]  /*0b90*/  LEA R2, P1, R4.reuse, R12, 0x2 ;  /* 0x0000000c04027211 */ /* 0x040fe200078210ff */
[----:B------:R-:W-:-:S04]  /*0ba0*/  IMAD.WIDE.U32 R18, R4, R8, RZ ;  /* 0x0000000804127225 */ /* 0x000fc800078e00ff */
[----:B------:R-:W-:Y:S01]  /*0bb0*/  IMAD R3, R4, R9, R0 ;  /* 0x0000000904037224 */ /* 0x000fe200078e0200 */
[----:B------:R-:W-:-:S03]  /*0bc0*/  LEA R16, P2, R18, R10, 0x2 ;  /* 0x0000000a12107211 */ /* 0x000fc600078410ff */
[----:B--2---:R-:W-:Y:S01]  /*0bd0*/  IMAD.IADD R5, R19, 0x1, R3 ;  /* 0x0000000113057824 */ /* 0x004fe200078e0203 */
[----:B------:R-:W-:-:S04]  /*0be0*/  LEA.HI.X R3, R4, R13, R7, 0x2, P1 ;  /* 0x0000000d04037211 */ /* 0x000fc800008f1407 */
[----:B------:R-:W-:Y:S01]  /*0bf0*/  LEA.HI.X R17, R18, R11, R5, 0x2, P2 ;  /* 0x0000000b12117211 */ /* 0x000fe200010f1405 */
[----:B------:R-:W2:Y:S04]  /*0c00*/  LDG.E R0, desc[UR4][R2.64] ;  /* 0x0000000402007981 */ /* 0x000ea8000c1e1900 */
[----:B------:R-:W2:Y:S01]  /*0c10*/  LDG.E R5, desc[UR4][R16.64] ;  /* 0x0000000410057981 */ /* 0x000ea2000c1e1900 */
[----:B------:R-:W-:-:S04]  /*0c20*/  LEA R18, P1, R8, R16, 0x2 ;  /* 0x0000001008127211 */ /* 0x000fc800078210ff */
[----:B------:R-:W-:Y:S01]  /*0c30*/  LEA.HI.X R19, R8, R17, R9, 0x2, P1 ;  /* 0x0000001108137211 */ /* 0x000fe200008f1409 */
[----:B--2---:R-:W-:-:S05]  /*0c40*/  FADD R0, R0, R5 ;  /* 0x0000000500007221 */ /* 0x004fca0000000000 */
[----:B------:R-:W-:-:S05]  /*0c50*/  FMNMX R5, R21, R0, !PT ;  /* 0x0000000015057209 */ /* 0x000fca0007800000 */
[----:B------:R3:W-:Y:S04]  /*0c60*/  STG.E desc[UR4][R14.64], R5 ;  /* 0x000000050e007986 */ /* 0x0007e8000c101904 */
[----:B------:R-:W2:Y:S04]  /*0c70*/  LDG.E R0, desc[UR4][R2.64+0x4] ;  /* 0x0000040402007981 */ /* 0x000ea8000c1e1900 */
[----:B------:R-:W2:Y:S01]  /*0c80*/  LDG.E R19, desc[UR4][R18.64] ;  /* 0x0000000412137981 */ /* 0x000ea2000c1e1900 */
[----:B------:R-:W-:-:S05]  /*0c90*/  IADD3 R4, P1, PT, R4, 0x2, RZ ;  /* 0x0000000204047810 */ /* 0x000fca0007f3e0ff */
[----:B------:R-:W-:Y:S02]  /*0ca0*/  IMAD.X R7, RZ, RZ, R7, P1 ;  /* 0x000000ffff077224 */ /* 0x000fe400008e0607 */
[----:B--2---:R-:W-:-:S05]  /*0cb0*/  FADD R0, R0, R19 ;  /* 0x0000001300007221 */ /* 0x004fca0000000000 */
[----:B01----:R-:W-:-:S05]  /*0cc0*/  FMNMX R21, R5, R0, !PT ;  /* 0x0000000005157209 */ /* 0x003fca0007800000 */
[----:B------:R3:W-:Y:S02]  /*0cd0*/  STG.E desc[UR4][R14.64], R21 ;  /* 0x000000150e007986 */ /* 0x0007e4000c101904 */
.L_x_3:
[----:B------:R-:W-:Y:S05]  /*0ce0*/  @P0 EXIT ;  /* 0x000000000000094d */ /* 0x000fea0003800000 */
[----:B------:R-:W-:Y:S01]  /*0cf0*/  IMAD R0, R7, R8, RZ ;  /* 0x0000000807007224 */ /* 0x000fe200078e02ff */
[C---:B------:R-:W-:Y:S01]  /*0d00*/  LEA R2, P0, R4.reuse, R12, 0x2 ;  /* 0x0000000c04027211 */ /* 0x040fe200078010ff */
[----:B------:R-:W-:-:S03]  /*0d10*/  IMAD.WIDE.U32 R16, R4, R8, RZ ;  /* 0x0000000804107225 */ /* 0x000fc600078e00ff */
[C---:B------:R-:W-:Y:S01]  /*0d20*/  LEA.HI.X R3, R4.reuse, R13, R7, 0x2, P0 ;  /* 0x0000000d04037211 */ /* 0x040fe200000f1407 */
[----:B--23--:R-:W-:Y:S01]  /*0d30*/  IMAD R5, R4, R9, R0 ;  /* 0x0000000904057224 */ /* 0x00cfe200078e0200 */
[----:B------:R-:W-:-:S03]  /*0d40*/  LEA R6, P1, R16, R10, 0x2 ;  /* 0x0000000a10067211 */ /* 0x000fc600078210ff */
[----:B------:R-:W-:Y:S01]  /*0d50*/  IMAD.IADD R5, R17, 0x1, R5 ;  /* 0x0000000111057824 */ /* 0x000fe200078e0205 */
[----:B------:R-:W2:Y:S04]  /*0d60*/  LDG.E R2, desc[UR4][R2.64] ;  /* 0x0000000402027981 */ /* 0x000ea8000c1e1900 */
[----:B------:R-:W-:-:S06]  /*0d70*/  LEA.HI.X R7, R16, R11, R5, 0x2, P1 ;  /* 0x0000000b10077211 */ /* 0x000fcc00008f1405 */
[----:B------:R-:W2:Y:S02]  /*0d80*/  LDG.E R7, desc[UR4][R6.64] ;  /* 0x0000000406077981 */ /* 0x000ea4000c1e1900 */
[----:B--2---:R-:W-:-:S05]  /*0d90*/  FADD R0, R2, R7 ;  /* 0x0000000702007221 */ /* 0x004fca0000000000 */
[----:B01----:R-:W-:-:S05]  /*0da0*/  FMNMX R21, R0, R21, !PT ;  /* 0x0000001500157209 */ /* 0x003fca0007800000 */
[----:B------:R-:W-:Y:S01]  /*0db0*/  STG.E desc[UR4][R14.64], R21 ;  /* 0x000000150e007986 */ /* 0x000fe2000c101904 */
[----:B------:R-:W-:Y:S05]  /*0dc0*/  EXIT ;  /* 0x000000000000794d */ /* 0x000fea0003800000 */
.L_x_4:
[----:B------:R-:W-:-:S00]  /*0dd0*/  BRA `(.L_x_4) ;  /* 0xfffffffc00fc7947 */ /* 0x000fc0000383ffff */
[----:B------:R-:W-:-:S00]  /*0de0*/  NOP ;  /* 0x0000000000007918 */ /* 0x000fc00000000000 */
        /* <DEDUP_REMOVED lines=9> */
.L_x_5:


//--------------------- .nv.shared.reserved.0     --------------------------
	.section	.nv.shared.reserved.0,"aw",@nobits
	.weak		__nv_reservedSMEM_offset_0_alias
	.size		__nv_reservedSMEM_offset_0_alias, 0, 64
	.other		__nv_reservedSMEM_offset_0_alias,@"STO_CUDA_RESERVED_SHARED STV_DEFAULT"
__nv_reservedSMEM_offset_0_alias:
	.zero		0
	.zero		64


//--------------------- .nv.constant0._Z16maxPlusMulKernelIfEvPKT_S2_PS0_mmm --------------------------
	.section	.nv.constant0._Z16maxPlusMulKernelIfEvPKT_S2_PS0_mmm,"a",@progbits
	.sectionflags	@""
	.align	4
.nv.constant0._Z16maxPlusMulKernelIfEvPKT_S2_PS0_mmm:
	.zero		944


//--------------------- SYMBOLS --------------------------

	.type		.nv.reservedSmem.offset0,@object
	.size		.nv.reservedSmem.offset0,0x4
